//
// Generated by NVIDIA NVVM Compiler
//
// Compiler Build ID: CL-36424714
// Cuda compilation tools, release 13.0, V13.0.88
// Based on NVVM 20.0.0
//

.version 9.0
.target sm_100
.address_size 64

	// .globl	ff_add
.global .align 8 .b8 _ZN34_INTERNAL_468afca9_4_k_cu_47e490672ff7MODULUSE[32] = {71, 253, 124, 216, 22, 140, 32, 60, 141, 202, 113, 104, 145, 106, 129, 151, 93, 88, 129, 129, 182, 69, 80, 184, 41, 160, 49, 225, 114, 78, 100, 48};

.visible .entry ff_add(
	.param .u64 .ptr .align 1 ff_add_param_0,
	.param .u64 .ptr .align 1 ff_add_param_1,
	.param .u64 .ptr .align 1 ff_add_param_2
)
{
	.reg .pred 	%p<2>;
	.reg .b64 	%rd<61>;

	ld.param.u64 	%rd1, [ff_add_param_0];
	ld.param.u64 	%rd2, [ff_add_param_1];
	ld.param.u64 	%rd3, [ff_add_param_2];
	cvta.to.global.u64 	%rd4, %rd3;
	cvta.to.global.u64 	%rd5, %rd2;
	cvta.to.global.u64 	%rd6, %rd1;
	ld.global.u64 	%rd7, [%rd6];
	ld.global.u64 	%rd8, [%rd5];
	add.s64 	%rd9, %rd8, %rd7;
	setp.lt.u64 	%p1, %rd9, %rd8;
	st.global.u64 	[%rd4], %rd9;
	ld.global.u64 	%rd10, [%rd6+8];
	ld.global.u64 	%rd11, [%rd5+8];
	selp.u64 	%rd12, 1, 0, %p1;
	mov.b64 	%rd13, 0;
	add.cc.s64 	%rd14, %rd12, %rd10;
	addc.cc.s64 	%rd15, %rd13, 0;
	add.cc.s64 	%rd16, %rd14, %rd11;
	addc.cc.s64 	%rd17, %rd15, 0;
	st.global.u64 	[%rd4+8], %rd16;
	ld.global.u64 	%rd18, [%rd6+16];
	ld.global.u64 	%rd19, [%rd5+16];
	add.cc.s64 	%rd20, %rd19, %rd18;
	addc.cc.s64 	%rd21, %rd13, 0;
	add.cc.s64 	%rd22, %rd20, %rd17;
	addc.cc.s64 	%rd23, %rd21, 0;
	st.global.u64 	[%rd4+16], %rd22;
	ld.global.u64 	%rd24, [%rd6+24];
	ld.global.u64 	%rd25, [%rd5+24];
	add.s64 	%rd26, %rd25, %rd24;
	add.s64 	%rd27, %rd26, %rd23;
	add.cc.s64 	%rd28, %rd9, -4332616871279656263;
	addc.cc.s64 	%rd29, %rd13, -1;
	shr.s64 	%rd30, %rd29, 63;
	add.cc.s64 	%rd31, %rd30, %rd16;
	addc.cc.s64 	%rd32, %rd30, 0;
	add.cc.s64 	%rd33, %rd31, 7529619929231668595;
	addc.cc.s64 	%rd34, %rd32, -1;
	shr.s64 	%rd35, %rd34, 63;
	add.cc.s64 	%rd36, %rd22, %rd35;
	addc.cc.s64 	%rd37, %rd35, 0;
	add.cc.s64 	%rd38, %rd36, 5165552122434856867;
	addc.cc.s64 	%rd39, %rd37, -1;
	shr.s64 	%rd40, %rd39, 63;
	add.cc.s64 	%rd41, %rd27, %rd40;
	addc.cc.s64 	%rd42, %rd40, 0;
	add.cc.s64 	%rd43, %rd41, -3486998266802970665;
	addc.cc.s64 	%rd44, %rd42, -1;
	and.b64  	%rd45, %rd44, 4332616871279656263;
	add.cc.s64 	%rd46, %rd45, %rd28;
	addc.cc.s64 	%rd47, %rd13, 0;
	st.global.u64 	[%rd4], %rd46;
	and.b64  	%rd48, %rd44, -7529619929231668595;
	add.cc.s64 	%rd49, %rd48, %rd33;
	addc.cc.s64 	%rd50, %rd13, 0;
	add.cc.s64 	%rd51, %rd49, %rd47;
	addc.cc.s64 	%rd52, %rd50, 0;
	st.global.u64 	[%rd4+8], %rd51;
	and.b64  	%rd53, %rd44, -5165552122434856867;
	add.cc.s64 	%rd54, %rd53, %rd38;
	addc.cc.s64 	%rd55, %rd13, 0;
	add.cc.s64 	%rd56, %rd54, %rd52;
	addc.cc.s64 	%rd57, %rd55, 0;
	st.global.u64 	[%rd4+16], %rd56;
	and.b64  	%rd58, %rd44, 3486998266802970665;
	add.s64 	%rd59, %rd58, %rd43;
	add.s64 	%rd60, %rd59, %rd57;
	st.global.u64 	[%rd4+24], %rd60;
	ret;

}
	// .globl	ff_sub
.visible .entry ff_sub(
	.param .u64 .ptr .align 1 ff_sub_param_0,
	.param .u64 .ptr .align 1 ff_sub_param_1,
	.param .u64 .ptr .align 1 ff_sub_param_2
)
{
	.reg .b64 	%rd<49>;

	ld.param.u64 	%rd1, [ff_sub_param_0];
	ld.param.u64 	%rd2, [ff_sub_param_1];
	ld.param.u64 	%rd3, [ff_sub_param_2];
	cvta.to.global.u64 	%rd4, %rd3;
	cvta.to.global.u64 	%rd5, %rd2;
	cvta.to.global.u64 	%rd6, %rd1;
	ld.global.u64 	%rd7, [%rd6];
	ld.global.u64 	%rd8, [%rd5];
	mov.b64 	%rd9, 0;
	sub.cc.s64 	%rd10, %rd7, %rd8;
	subc.cc.s64 	%rd11, %rd9, 0;
	st.global.u64 	[%rd4], %rd10;
	ld.global.u64 	%rd12, [%rd6+8];
	ld.global.u64 	%rd13, [%rd5+8];
	shr.s64 	%rd14, %rd11, 63;
	add.cc.s64 	%rd15, %rd14, %rd12;
	addc.cc.s64 	%rd16, %rd14, 0;
	sub.cc.s64 	%rd17, %rd15, %rd13;
	subc.cc.s64 	%rd18, %rd16, 0;
	st.global.u64 	[%rd4+8], %rd17;
	ld.global.u64 	%rd19, [%rd6+16];
	ld.global.u64 	%rd20, [%rd5+16];
	shr.s64 	%rd21, %rd18, 63;
	add.cc.s64 	%rd22, %rd21, %rd19;
	addc.cc.s64 	%rd23, %rd21, 0;
	sub.cc.s64 	%rd24, %rd22, %rd20;
	subc.cc.s64 	%rd25, %rd23, 0;
	st.global.u64 	[%rd4+16], %rd24;
	ld.global.u64 	%rd26, [%rd6+24];
	ld.global.u64 	%rd27, [%rd5+24];
	shr.s64 	%rd28, %rd25, 63;
	add.cc.s64 	%rd29, %rd28, %rd26;
	addc.cc.s64 	%rd30, %rd28, 0;
	sub.cc.s64 	%rd31, %rd29, %rd27;
	subc.cc.s64 	%rd32, %rd30, 0;
	and.b64  	%rd33, %rd32, 4332616871279656263;
	add.cc.s64 	%rd34, %rd33, %rd10;
	addc.cc.s64 	%rd35, %rd9, 0;
	st.global.u64 	[%rd4], %rd34;
	and.b64  	%rd36, %rd32, -7529619929231668595;
	add.cc.s64 	%rd37, %rd36, %rd17;
	addc.cc.s64 	%rd38, %rd9, 0;
	add.cc.s64 	%rd39, %rd37, %rd35;
	addc.cc.s64 	%rd40, %rd38, 0;
	st.global.u64 	[%rd4+8], %rd39;
	and.b64  	%rd41, %rd32, -5165552122434856867;
	add.cc.s64 	%rd42, %rd41, %rd24;
	addc.cc.s64 	%rd43, %rd9, 0;
	add.cc.s64 	%rd44, %rd42, %rd40;
	addc.cc.s64 	%rd45, %rd43, 0;
	st.global.u64 	[%rd4+16], %rd44;
	and.b64  	%rd46, %rd32, 3486998266802970665;
	add.s64 	%rd47, %rd46, %rd31;
	add.s64 	%rd48, %rd47, %rd45;
	st.global.u64 	[%rd4+24], %rd48;
	ret;

}
	// .globl	mac
.visible .entry mac(
	.param .u64 .ptr .align 1 mac_param_0
)
{
	.reg .b64 	%rd<13>;

	ld.param.u64 	%rd1, [mac_param_0];
	cvta.to.global.u64 	%rd2, %rd1;
	ld.global.u64 	%rd3, [%rd2];
	ld.global.u64 	%rd4, [%rd2+8];
	ld.global.u64 	%rd5, [%rd2+16];
	ld.global.u64 	%rd6, [%rd2+24];
	mul.lo.s64 	%rd7, %rd5, %rd4;
	mul.hi.u64 	%rd8, %rd5, %rd4;
	add.cc.s64 	%rd9, %rd7, %rd3;
	addc.cc.s64 	%rd10, %rd8, 0;
	add.cc.s64 	%rd11, %rd9, %rd6;
	addc.cc.s64 	%rd12, %rd10, 0;
	st.global.u64 	[%rd2+32], %rd11;
	st.global.u64 	[%rd2+40], %rd12;
	ret;

}


// ===== COMPILED SASS (sm_100) =====

	.target	sm_100

	.elftype	@"ET_EXEC"


//--------------------- .note.nv.tkinfo           --------------------------
	.section	.note.nv.tkinfo,"",@"SHT_NOTE"
	.sectionflags	@"SHF_NOTE_NV_TKINFO"
	.tkinfo
        /*0018*/ 	.word	0x00000002
        /*0030*/ 	.string	""
        /*0030*/ 	.string	"ptxas"
        /*0030*/ 	.string	"Cuda compilation tools, release 13.0, V13.0.88"
        /*0030*/ 	.string	"Build cuda_13.0.r13.0/compiler.36424714_0"
        /*0030*/ 	.string	"-arch sm_100 -m 64 "



//--------------------- .note.nv.cuinfo           --------------------------
	.section	.note.nv.cuinfo,"",@"SHT_NOTE"
	.sectionflags	@"SHF_NOTE_NV_CUINFO"
        /*0018*/ 	.short	0x0002
        /*001a*/ 	.short	0x0064
        /*001c*/ 	.short	0x0082
	.zero		2


//--------------------- .nv.info                  --------------------------
	.section	.nv.info,"",@"SHT_CUDA_INFO"
	.align	4


	//----- nvinfo : EIATTR_REGCOUNT
	.align		4
        /*0000*/ 	.byte	0x04, 0x2f
        /*0002*/ 	.short	(.L_2 - .L_1)
	.align		4
.L_1:
        /*0004*/ 	.word	index@(ff_add)
        /*0008*/ 	.word	0x0000001a


	//----- nvinfo : EIATTR_FRAME_SIZE
	.align		4
.L_2:
        /*000c*/ 	.byte	0x04, 0x11
        /*000e*/ 	.short	(.L_4 - .L_3)
	.align		4
.L_3:
        /*0010*/ 	.word	index@(ff_add)
        /*0014*/ 	.word	0x00000000


	//----- nvinfo : EIATTR_REGCOUNT
	.align		4
.L_4:
        /*0018*/ 	.byte	0x04, 0x2f
        /*001a*/ 	.short	(.L_6 - .L_5)
	.align		4
.L_5:
        /*001c*/ 	.word	index@(ff_sub)
        /*0020*/ 	.word	0x00000018


	//----- nvinfo : EIATTR_FRAME_SIZE
	.align		4
.L_6:
        /*0024*/ 	.byte	0x04, 0x11
        /*0026*/ 	.short	(.L_8 - .L_7)
	.align		4
.L_7:
        /*0028*/ 	.word	index@(ff_sub)
        /*002c*/ 	.word	0x00000000


	//----- nvinfo : EIATTR_REGCOUNT
	.align		4
.L_8:
        /*0030*/ 	.byte	0x04, 0x2f
        /*0032*/ 	.short	(.L_10 - .L_9)
	.align		4
.L_9:
        /*0034*/ 	.word	index@(mac)
        /*0038*/ 	.word	0x00000016


	//----- nvinfo : EIATTR_FRAME_SIZE
	.align		4
.L_10:
        /*003c*/ 	.byte	0x04, 0x11
        /*003e*/ 	.short	(.L_12 - .L_11)
	.align		4
.L_11:
        /*0040*/ 	.word	index@(mac)
        /*0044*/ 	.word	0x00000000


	//----- nvinfo : EIATTR_MIN_STACK_SIZE
	.align		4
.L_12:
        /*0048*/ 	.byte	0x04, 0x12
        /*004a*/ 	.short	(.L_14 - .L_13)
	.align		4
.L_13:
        /*004c*/ 	.word	index@(mac)
        /*0050*/ 	.word	0x00000000


	//----- nvinfo : EIATTR_MIN_STACK_SIZE
	.align		4
.L_14:
        /*0054*/ 	.byte	0x04, 0x12
        /*0056*/ 	.short	(.L_16 - .L_15)
	.align		4
.L_15:
        /*0058*/ 	.word	index@(ff_sub)
        /*005c*/ 	.word	0x00000000


	//----- nvinfo : EIATTR_MIN_STACK_SIZE
	.align		4
.L_16:
        /*0060*/ 	.byte	0x04, 0x12
        /*0062*/ 	.short	(.L_18 - .L_17)
	.align		4
.L_17:
        /*0064*/ 	.word	index@(ff_add)
        /*0068*/ 	.word	0x00000000
.L_18:


//--------------------- .nv.compat                --------------------------
	.section	.nv.compat,"",@"SHT_CUDA_COMPAT_INFO"
	.align	4
        /*0000*/ 	.byte	0x02, 0x09, 0x00, 0x00, 0x02, 0x02, 0x01, 0x00, 0x02, 0x05, 0x05, 0x00, 0x03, 0x07, 0x01, 0x01
        /*0010*/ 	.byte	0x02, 0x03, 0x00, 0x00, 0x02, 0x06, 0x01, 0x00, 0x04, 0x0b, 0x08, 0x00, 0x09, 0x00, 0x00, 0x00
        /*0020*/ 	.byte	0x00, 0x00, 0x00, 0x00


//--------------------- .nv.info.mac              --------------------------
	.section	.nv.info.mac,"",@"SHT_CUDA_INFO"
	.sectionflags	@""
	.align	4


	//----- nvinfo : EIATTR_CUDA_API_VERSION
	.align		4
        /*0000*/ 	.byte	0x04, 0x37
        /*0002*/ 	.short	(.L_20 - .L_19)
.L_19:
        /*0004*/ 	.word	0x00000082


	//----- nvinfo : EIATTR_KPARAM_INFO
	.align		4
.L_20:
        /*0008*/ 	.byte	0x04, 0x17
        /*000a*/ 	.short	(.L_22 - .L_21)
.L_21:
        /*000c*/ 	.word	0x00000000
        /*0010*/ 	.short	0x0000
        /*0012*/ 	.short	0x0000
        /*0014*/ 	.byte	0x00, 0xf5, 0x21, 0x00


	//----- nvinfo : EIATTR_SPARSE_MMA_MASK
	.align		4
.L_22:
        /*0018*/ 	.byte	0x03, 0x50
        /*001a*/ 	.short	0x0000


	//----- nvinfo : EIATTR_MAXREG_COUNT
	.align		4
        /*001c*/ 	.byte	0x03, 0x1b
        /*001e*/ 	.short	0x00ff


	//----- nvinfo : EIATTR_MERCURY_ISA_VERSION
	.align		4
        /*0020*/ 	.byte	0x03, 0x5f
        /*0022*/ 	.short	0x0101


	//----- nvinfo : EIATTR_VRC_CTA_INIT_COUNT
	.align		4
        /*0024*/ 	.byte	0x02, 0x4a
	.zero		1
	.zero		1


	//----- nvinfo : EIATTR_EXIT_INSTR_OFFSETS
	.align		4
        /*0028*/ 	.byte	0x04, 0x1c
        /*002a*/ 	.short	(.L_24 - .L_23)


	//   ....[0]....
.L_23:
        /*002c*/ 	.word	0x00000170


	//----- nvinfo : EIATTR_CBANK_PARAM_SIZE
	.align		4
.L_24:
        /*0030*/ 	.byte	0x03, 0x19
        /*0032*/ 	.short	0x0008


	//----- nvinfo : EIATTR_PARAM_CBANK
	.align		4
        /*0034*/ 	.byte	0x04, 0x0a
        /*0036*/ 	.short	(.L_26 - .L_25)
	.align		4
.L_25:
        /*0038*/ 	.word	index@(.nv.constant0.mac)
        /*003c*/ 	.short	0x0380
        /*003e*/ 	.short	0x0008


	//----- nvinfo : EIATTR_SW_WAR
	.align		4
.L_26:
        /*0040*/ 	.byte	0x04, 0x36
        /*0042*/ 	.short	(.L_28 - .L_27)
.L_27:
        /*0044*/ 	.word	0x00000008
.L_28:


//--------------------- .nv.info.ff_sub           --------------------------
	.section	.nv.info.ff_sub,"",@"SHT_CUDA_INFO"
	.sectionflags	@""
	.align	4


	//----- nvinfo : EIATTR_CUDA_API_VERSION
	.align		4
        /*0000*/ 	.byte	0x04, 0x37
        /*0002*/ 	.short	(.L_30 - .L_29)
.L_29:
        /*0004*/ 	.word	0x00000082


	//----- nvinfo : EIATTR_KPARAM_INFO
	.align		4
.L_30:
        /*0008*/ 	.byte	0x04, 0x17
        /*000a*/ 	.short	(.L_32 - .L_31)
.L_31:
        /*000c*/ 	.word	0x00000000
        /*0010*/ 	.short	0x0002
        /*0012*/ 	.short	0x0010
        /*0014*/ 	.byte	0x00, 0xf5, 0x21, 0x00


	//----- nvinfo : EIATTR_KPARAM_INFO
	.align		4
.L_32:
        /*0018*/ 	.byte	0x04, 0x17
        /*001a*/ 	.short	(.L_34 - .L_33)
.L_33:
        /*001c*/ 	.word	0x00000000
        /*0020*/ 	.short	0x0001
        /*0022*/ 	.short	0x0008
        /*0024*/ 	.byte	0x00, 0xf5, 0x21, 0x00


	//----- nvinfo : EIATTR_KPARAM_INFO
	.align		4
.L_34:
        /*0028*/ 	.byte	0x04, 0x17
        /*002a*/ 	.short	(.L_36 - .L_35)
.L_35:
        /*002c*/ 	.word	0x00000000
        /*0030*/ 	.short	0x0000
        /*0032*/ 	.short	0x0000
        /*0034*/ 	.byte	0x00, 0xf5, 0x21, 0x00


	//----- nvinfo : EIATTR_SPARSE_MMA_MASK
	.align		4
.L_36:
        /*0038*/ 	.byte	0x03, 0x50
        /*003a*/ 	.short	0x0000


	//----- nvinfo : EIATTR_MAXREG_COUNT
	.align		4
        /*003c*/ 	.byte	0x03, 0x1b
        /*003e*/ 	.short	0x00ff


	//----- nvinfo : EIATTR_MERCURY_ISA_VERSION
	.align		4
        /*0040*/ 	.byte	0x03, 0x5f
        /*0042*/ 	.short	0x0101


	//----- nvinfo : EIATTR_VRC_CTA_INIT_COUNT
	.align		4
        /*0044*/ 	.byte	0x02, 0x4a
	.zero		1
	.zero		1


	//----- nvinfo : EIATTR_EXIT_INSTR_OFFSETS
	.align		4
        /*0048*/ 	.byte	0x04, 0x1c
        /*004a*/ 	.short	(.L_38 - .L_37)


	//   ....[0]....
.L_37:
        /*004c*/ 	.word	0x000004e0


	//----- nvinfo : EIATTR_CBANK_PARAM_SIZE
	.align		4
.L_38:
        /*0050*/ 	.byte	0x03, 0x19
        /*0052*/ 	.short	0x0018


	//----- nvinfo : EIATTR_PARAM_CBANK
	.align		4
        /*0054*/ 	.byte	0x04, 0x0a
        /*0056*/ 	.short	(.L_40 - .L_39)
	.align		4
.L_39:
        /*0058*/ 	.word	index@(.nv.constant0.ff_sub)
        /*005c*/ 	.short	0x0380
        /*005e*/ 	.short	0x0018


	//----- nvinfo : EIATTR_SW_WAR
	.align		4
.L_40:
        /*0060*/ 	.byte	0x04, 0x36
        /*0062*/ 	.short	(.L_42 - .L_41)
.L_41:
        /*0064*/ 	.word	0x00000008
.L_42:


//--------------------- .nv.info.ff_add           --------------------------
	.section	.nv.info.ff_add,"",@"SHT_CUDA_INFO"
	.sectionflags	@""
	.align	4


	//----- nvinfo : EIATTR_CUDA_API_VERSION
	.align		4
        /*0000*/ 	.byte	0x04, 0x37
        /*0002*/ 	.short	(.L_44 - .L_43)
.L_43:
        /*0004*/ 	.word	0x00000082


	//----- nvinfo : EIATTR_KPARAM_INFO
	.align		4
.L_44:
        /*0008*/ 	.byte	0x04, 0x17
        /*000a*/ 	.short	(.L_46 - .L_45)
.L_45:
        /*000c*/ 	.word	0x00000000
        /*0010*/ 	.short	0x0002
        /*0012*/ 	.short	0x0010
        /*0014*/ 	.byte	0x00, 0xf5, 0x21, 0x00


	//----- nvinfo : EIATTR_KPARAM_INFO
	.align		4
.L_46:
        /*0018*/ 	.byte	0x04, 0x17
        /*001a*/ 	.short	(.L_48 - .L_47)
.L_47:
        /*001c*/ 	.word	0x00000000
        /*0020*/ 	.short	0x0001
        /*0022*/ 	.short	0x0008
        /*0024*/ 	.byte	0x00, 0xf5, 0x21, 0x00


	//----- nvinfo : EIATTR_KPARAM_INFO
	.align		4
.L_48:
        /*0028*/ 	.byte	0x04, 0x17
        /*002a*/ 	.short	(.L_50 - .L_49)
.L_49:
        /*002c*/ 	.word	0x00000000
        /*0030*/ 	.short	0x0000
        /*0032*/ 	.short	0x0000
        /*0034*/ 	.byte	0x00, 0xf5, 0x21, 0x00


	//----- nvinfo : EIATTR_SPARSE_MMA_MASK
	.align		4
.L_50:
        /*0038*/ 	.byte	0x03, 0x50
        /*003a*/ 	.short	0x0000


	//----- nvinfo : EIATTR_MAXREG_COUNT
	.align		4
        /*003c*/ 	.byte	0x03, 0x1b
        /*003e*/ 	.short	0x00ff


	//----- nvinfo : EIATTR_MERCURY_ISA_VERSION
	.align		4
        /*0040*/ 	.byte	0x03, 0x5f
        /*0042*/ 	.short	0x0101


	//----- nvinfo : EIATTR_VRC_CTA_INIT_COUNT
	.align		4
        /*0044*/ 	.byte	0x02, 0x4a
	.zero		1
	.zero		1


	//----- nvinfo : EIATTR_EXIT_INSTR_OFFSETS
	.align		4
        /*0048*/ 	.byte	0x04, 0x1c
        /*004a*/ 	.short	(.L_52 - .L_51)


	//   ....[0]....
.L_51:
        /*004c*/ 	.word	0x00000630


	//----- nvinfo : EIATTR_CBANK_PARAM_SIZE
	.align		4
.L_52:
        /*0050*/ 	.byte	0x03, 0x19
        /*0052*/ 	.short	0x0018


	//----- nvinfo : EIATTR_PARAM_CBANK
	.align		4
        /*0054*/ 	.byte	0x04, 0x0a
        /*0056*/ 	.short	(.L_54 - .L_53)
	.align		4
.L_53:
        /*0058*/ 	.word	index@(.nv.constant0.ff_add)
        /*005c*/ 	.short	0x0380
        /*005e*/ 	.short	0x0018


	//----- nvinfo : EIATTR_SW_WAR
	.align		4
.L_54:
        /*0060*/ 	.byte	0x04, 0x36
        /*0062*/ 	.short	(.L_56 - .L_55)
.L_55:
        /*0064*/ 	.word	0x00000008
.L_56:


//--------------------- .nv.callgraph             --------------------------
	.section	.nv.callgraph,"",@"SHT_CUDA_CALLGRAPH"
	.align	4
	.sectionentsize	8
	.align		4
        /*0000*/ 	.word	0x00000000
	.align		4
        /*0004*/ 	.word	0xffffffff
	.align		4
        /*0008*/ 	.word	0x00000000
	.align		4
        /*000c*/ 	.word	0xfffffffe
	.align		4
        /*0010*/ 	.word	0x00000000
	.align		4
        /*0014*/ 	.word	0xfffffffd
	.align		4
        /*0018*/ 	.word	0x00000000
	.align		4
        /*001c*/ 	.word	0xfffffffc


//--------------------- .nv.constant4             --------------------------
	.section	.nv.constant4,"a",@progbits
	.align	8
	.align		8
.nv.constant4:
        /*0000*/ 	.dword	_ZN34_INTERNAL_468afca9_4_k_cu_47e490672ff7MODULUSE


//--------------------- .text.mac                 --------------------------
	.section	.text.mac,"ax",@progbits
	.align	128
        .global         mac
        .type           mac,@function
        .size           mac,(.L_x_3 - mac)
        .other          mac,@"STO_CUDA_ENTRY STV_DEFAULT"
mac:
.text.mac:
[----:B------:R-:W-:Y:S08]  /*0000*/  LDC R1, c[0x0][0x37c] ;  /* 0x0000df00ff017b82 */ /* 0x000ff00000000800 */
[----:B------:R-:W0:Y:S01]  /*0010*/  LDC.64 R2, c[0x0][0x380] ;  /* 0x0000e000ff027b82 */ /* 0x000e220000000a00 */
[----:B------:R-:W0:Y:S02]  /*0020*/  LDCU.64 UR4, c[0x0][0x358] ;  /* 0x00006b00ff0477ac */ /* 0x000e240008000a00 */
[----:B0-----:R-:W2:Y:S04]  /*0030*/  LDG.E.64 R6, desc[UR4][R2.64+0x8] ;  /* 0x0000080402067981 */ /* 0x001ea8000c1e1b00 */
[----:B------:R-:W2:Y:S04]  /*0040*/  LDG.E.64 R8, desc[UR4][R2.64+0x10] ;  /* 0x0000100402087981 */ /* 0x000ea8000c1e1b00 */
[----:B------:R-:W3:Y:S04]  /*0050*/  LDG.E.64 R4, desc[UR4][R2.64] ;  /* 0x0000000402047981 */ /* 0x000ee8000c1e1b00 */
[----:B------:R-:W4:Y:S01]  /*0060*/  LDG.E.64 R10, desc[UR4][R2.64+0x18] ;  /* 0x00001804020a7981 */ /* 0x000f22000c1e1b00 */
[----:B--2---:R-:W-:-:S04]  /*0070*/  IMAD.WIDE.U32 R14, R9, R6, RZ ;  /* 0x00000006090e7225 */ /* 0x004fc800078e00ff */
[----:B------:R-:W-:-:S04]  /*0080*/  IMAD.WIDE.U32 R12, R8, R6, RZ ;  /* 0x00000006080c7225 */ /* 0x000fc800078e00ff */
[----:B------:R-:W-:Y:S01]  /*0090*/  IMAD.WIDE.U32 R14, P0, R7, R8, R14 ;  /* 0x00000008070e7225 */ /* 0x000fe2000780000e */
[----:B---3--:R-:W-:-:S03]  /*00a0*/  IADD3 R19, P1, PT, R4, R12, RZ ;  /* 0x0000000c04137210 */ /* 0x008fc60007f3e0ff */
[----:B------:R-:W-:Y:S01]  /*00b0*/  IMAD.X R17, RZ, RZ, RZ, P0 ;  /* 0x000000ffff117224 */ /* 0x000fe200000e06ff */
[----:B------:R-:W-:Y:S01]  /*00c0*/  IADD3 R13, P2, PT, R13, R14, RZ ;  /* 0x0000000e0d0d7210 */ /* 0x000fe20007f5e0ff */
[----:B------:R-:W-:Y:S01]  /*00d0*/  IMAD.MOV.U32 R16, RZ, RZ, R15 ;  /* 0x000000ffff107224 */ /* 0x000fe200078e000f */
[----:B----4-:R-:W-:Y:S02]  /*00e0*/  IADD3 R4, P0, PT, R10, R19, RZ ;  /* 0x000000130a047210 */ /* 0x010fe40007f1e0ff */
[----:B------:R-:W-:Y:S01]  /*00f0*/  IADD3.X R5, P1, PT, R5, R13, RZ, P1, !PT ;  /* 0x0000000d05057210 */ /* 0x000fe20000f3e4ff */
[----:B------:R-:W-:-:S03]  /*0100*/  IMAD.WIDE.U32.X R6, R7, R9, R16, P2 ;  /* 0x0000000907067225 */ /* 0x000fc600010e0410 */
[----:B------:R-:W-:Y:S02]  /*0110*/  IADD3.X R5, P0, PT, R11, R5, RZ, P0, !PT ;  /* 0x000000050b057210 */ /* 0x000fe4000071e4ff */
[----:B------:R-:W-:-:S03]  /*0120*/  IADD3.X R6, P1, PT, RZ, R6, RZ, P1, !PT ;  /* 0x00000006ff067210 */ /* 0x000fc60000f3e4ff */
[----:B------:R-:W-:Y:S01]  /*0130*/  STG.E.64 desc[UR4][R2.64+0x20], R4 ;  /* 0x0000200402007986 */ /* 0x000fe2000c101b04 */
[----:B------:R-:W-:-:S04]  /*0140*/  IADD3.X R6, P0, PT, RZ, R6, RZ, P0, !PT ;  /* 0x00000006ff067210 */ /* 0x000fc8000071e4ff */
[----:B------:R-:W-:-:S05]  /*0150*/  IADD3.X R7, PT, PT, RZ, RZ, R7, P0, P1 ;  /* 0x000000ffff077210 */ /* 0x000fca00007e2407 */
[----:B------:R-:W-:Y:S01]  /*0160*/  STG.E.64 desc[UR4][R2.64+0x28], R6 ;  /* 0x0000280602007986 */ /* 0x000fe2000c101b04 */
[----:B------:R-:W-:Y:S05]  /*0170*/  EXIT ;  /* 0x000000000000794d */ /* 0x000fea0003800000 */
.L_x_0:
[----:B------:R-:W-:-:S00]  /*0180*/  BRA `(.L_x_0) ;  /* 0xfffffffc00fc7947 */ /* 0x000fc0000383ffff */
[----:B------:R-:W-:-:S00]  /*0190*/  NOP ;  /* 0x0000000000007918 */ /* 0x000fc00000000000 */
        /* <DEDUP_REMOVED lines=14> */
.L_x_3:


//--------------------- .text.ff_sub              --------------------------
	.section	.text.ff_sub,"ax",@progbits
	.align	128
        .global         ff_sub
        .type           ff_sub,@function
        .size           ff_sub,(.L_x_4 - ff_sub)
        .other          ff_sub,@"STO_CUDA_ENTRY STV_DEFAULT"
ff_sub:
.text.ff_sub:
[----:B------:R-:W-:Y:S08]  /*0000*/  LDC R1, c[0x0][0x37c] ;  /* 0x0000df00ff017b82 */ /* 0x000ff00000000800 */
[----:B------:R-:W0:Y:S01]  /*0010*/  LDC.64 R16, c[0x0][0x380] ;  /* 0x0000e000ff107b82 */ /* 0x000e220000000a00 */
[----:B------:R-:W0:Y:S07]  /*0020*/  LDCU.64 UR4, c[0x0][0x358] ;  /* 0x00006b00ff0477ac */ /* 0x000e2e0008000a00 */
[----:B------:R-:W1:Y:S01]  /*0030*/  LDC.64 R8, c[0x0][0x388] ;  /* 0x0000e200ff087b82 */ /* 0x000e620000000a00 */
[----:B0-----:R-:W2:Y:S04]  /*0040*/  LDG.E.64 R4, desc[UR4][R16.64] ;  /* 0x0000000410047981 */ /* 0x001ea8000c1e1b00 */
[----:B-1----:R-:W2:Y:S03]  /*0050*/  LDG.E.64 R6, desc[UR4][R8.64] ;  /* 0x0000000408067981 */ /* 0x002ea6000c1e1b00 */
[----:B------:R-:W0:Y:S01]  /*0060*/  LDC.64 R2, c[0x0][0x390] ;  /* 0x0000e400ff027b82 */ /* 0x000e220000000a00 */
[----:B--2---:R-:W-:-:S04]  /*0070*/  IADD3 R4, P0, PT, R4, -R6, RZ ;  /* 0x8000000604047210 */ /* 0x004fc80007f1e0ff */
[----:B------:R-:W-:-:S05]  /*0080*/  IADD3.X R5, P0, PT, R5, ~R7, RZ, P0, !PT ;  /* 0x8000000705057210 */ /* 0x000fca000071e4ff */
[----:B0-----:R0:W-:Y:S04]  /*0090*/  STG.E.64 desc[UR4][R2.64], R4 ;  /* 0x0000000402007986 */ /* 0x0011e8000c101b04 */
[----:B------:R-:W2:Y:S04]  /*00a0*/  LDG.E.64 R6, desc[UR4][R16.64+0x8] ;  /* 0x0000080410067981 */ /* 0x000ea8000c1e1b00 */
[----:B------:R-:W3:Y:S01]  /*00b0*/  LDG.E.64 R10, desc[UR4][R8.64+0x8] ;  /* 0x00000804080a7981 */ /* 0x000ee2000c1e1b00 */
[----:B------:R-:W-:-:S05]  /*00c0*/  IADD3.X RZ, P0, PT, RZ, -0x1, RZ, P0, !PT ;  /* 0xffffffffffff7810 */ /* 0x000fca000071e4ff */
[----:B------:R-:W-:-:S05]  /*00d0*/  IMAD.X R21, RZ, RZ, -0x1, P0 ;  /* 0xffffffffff157424 */ /* 0x000fca00000e06ff */
[--C-:B------:R-:W-:Y:S02]  /*00e0*/  SHF.R.S32.HI R15, RZ, 0x1f, R21.reuse ;  /* 0x0000001fff0f7819 */ /* 0x100fe40000011415 */
[----:B------:R-:W-:Y:S02]  /*00f0*/  SHF.R.S32.HI R21, RZ, 0x1f, R21 ;  /* 0x0000001fff157819 */ /* 0x000fe40000011415 */
[----:B--2---:R-:W-:-:S04]  /*0100*/  IADD3 R13, P0, PT, R6, R15, RZ ;  /* 0x0000000f060d7210 */ /* 0x004fc80007f1e0ff */
[----:B------:R-:W-:Y:S02]  /*0110*/  IADD3.X R7, P1, PT, R7, R21, RZ, P0, !PT ;  /* 0x0000001507077210 */ /* 0x000fe4000073e4ff */
[----:B---3--:R-:W-:-:S04]  /*0120*/  IADD3 R6, P0, PT, -R10, R13, RZ ;  /* 0x0000000d0a067210 */ /* 0x008fc80007f1e1ff */
[----:B------:R-:W-:-:S05]  /*0130*/  IADD3.X R7, P2, PT, ~R11, R7, RZ, P0, !PT ;  /* 0x000000070b077210 */ /* 0x000fca000075e5ff */
[----:B------:R1:W-:Y:S04]  /*0140*/  STG.E.64 desc[UR4][R2.64+0x8], R6 ;  /* 0x0000080602007986 */ /* 0x0003e8000c101b04 */
[----:B------:R-:W2:Y:S04]  /*0150*/  LDG.E.64 R12, desc[UR4][R16.64+0x10] ;  /* 0x00001004100c7981 */ /* 0x000ea8000c1e1b00 */
[----:B------:R-:W3:Y:S01]  /*0160*/  LDG.E.64 R10, desc[UR4][R8.64+0x10] ;  /* 0x00001004080a7981 */ /* 0x000ee2000c1e1b00 */
[----:B------:R-:W-:-:S04]  /*0170*/  IADD3.X R0, P0, PT, RZ, R15, RZ, P1, !PT ;  /* 0x0000000fff007210 */ /* 0x000fc80000f1e4ff */
[----:B------:R-:W-:-:S04]  /*0180*/  IADD3.X RZ, P1, PT, R0, -0x1, RZ, P2, !PT ;  /* 0xffffffff00ff7810 */ /* 0x000fc8000173e4ff */
[----:B------:R-:W-:-:S04]  /*0190*/  IADD3.X R21, PT, PT, RZ, -0x1, R21, P1, P0 ;  /* 0xffffffffff157810 */ /* 0x000fc80000fe0415 */
[--C-:B------:R-:W-:Y:S02]  /*01a0*/  SHF.R.S32.HI R19, RZ, 0x1f, R21.reuse ;  /* 0x0000001fff137819 */ /* 0x100fe40000011415 */
[----:B------:R-:W-:Y:S02]  /*01b0*/  SHF.R.S32.HI R21, RZ, 0x1f, R21 ;  /* 0x0000001fff157819 */ /* 0x000fe40000011415 */
[----:B--2---:R-:W-:-:S04]  /*01c0*/  IADD3 R15, P0, PT, R12, R19, RZ ;  /* 0x000000130c0f7210 */ /* 0x004fc80007f1e0ff */
[----:B------:R-:W-:Y:S02]  /*01d0*/  IADD3.X R13, P1, PT, R13, R21, RZ, P0, !PT ;  /* 0x000000150d0d7210 */ /* 0x000fe4000073e4ff */
[----:B---3--:R-:W-:-:S04]  /*01e0*/  IADD3 R10, P0, PT, -R10, R15, RZ ;  /* 0x0000000f0a0a7210 */ /* 0x008fc80007f1e1ff */
[----:B------:R-:W-:-:S05]  /*01f0*/  IADD3.X R11, P2, PT, ~R11, R13, RZ, P0, !PT ;  /* 0x0000000d0b0b7210 */ /* 0x000fca000075e5ff */
[----:B------:R2:W-:Y:S04]  /*0200*/  STG.E.64 desc[UR4][R2.64+0x10], R10 ;  /* 0x0000100a02007986 */ /* 0x0005e8000c101b04 */
[----:B------:R-:W3:Y:S04]  /*0210*/  LDG.E.64 R16, desc[UR4][R16.64+0x18] ;  /* 0x0000180410107981 */ /* 0x000ee8000c1e1b00 */
[----:B------:R-:W4:Y:S01]  /*0220*/  LDG.E.64 R8, desc[UR4][R8.64+0x18] ;  /* 0x0000180408087981 */ /* 0x000f22000c1e1b00 */
[----:B------:R-:W-:-:S04]  /*0230*/  IADD3.X R0, P0, PT, RZ, R19, RZ, P1, !PT ;  /* 0x00000013ff007210 */ /* 0x000fc80000f1e4ff */
[----:B------:R-:W-:-:S04]  /*0240*/  IADD3.X RZ, P1, PT, R0, -0x1, RZ, P2, !PT ;  /* 0xffffffff00ff7810 */ /* 0x000fc8000173e4ff */
[----:B------:R-:W-:-:S04]  /*0250*/  IADD3.X R21, PT, PT, RZ, -0x1, R21, P1, P0 ;  /* 0xffffffffff157810 */ /* 0x000fc80000fe0415 */
[--C-:B------:R-:W-:Y:S02]  /*0260*/  SHF.R.S32.HI R19, RZ, 0x1f, R21.reuse ;  /* 0x0000001fff137819 */ /* 0x100fe40000011415 */
[----:B------:R-:W-:Y:S02]  /*0270*/  SHF.R.S32.HI R21, RZ, 0x1f, R21 ;  /* 0x0000001fff157819 */ /* 0x000fe40000011415 */
[----:B---3--:R-:W-:-:S04]  /*0280*/  IADD3 R13, P0, PT, R16, R19, RZ ;  /* 0x00000013100d7210 */ /* 0x008fc80007f1e0ff */
[----:B------:R-:W-:Y:S02]  /*0290*/  IADD3.X R15, P1, PT, R17, R21, RZ, P0, !PT ;  /* 0x00000015110f7210 */ /* 0x000fe4000073e4ff */
[----:B----4-:R-:W-:Y:S02]  /*02a0*/  IADD3 RZ, P0, PT, -R8, R13, RZ ;  /* 0x0000000d08ff7210 */ /* 0x010fe40007f1e1ff */
[----:B------:R-:W-:Y:S02]  /*02b0*/  IADD3.X R12, P1, PT, RZ, R19, RZ, P1, !PT ;  /* 0x00000013ff0c7210 */ /* 0x000fe40000f3e4ff */
[----:B------:R-:W-:-:S04]  /*02c0*/  IADD3.X RZ, P0, PT, ~R9, R15, RZ, P0, !PT ;  /* 0x0000000f09ff7210 */ /* 0x000fc8000071e5ff */
[----:B------:R-:W-:-:S04]  /*02d0*/  IADD3.X R12, P0, PT, R12, -0x1, RZ, P0, !PT ;  /* 0xffffffff0c0c7810 */ /* 0x000fc8000071e4ff */
[----:B------:R-:W-:Y:S02]  /*02e0*/  LOP3.LUT R17, R12, 0xd87cfd47, RZ, 0xc0, !PT ;  /* 0xd87cfd470c117812 */ /* 0x000fe400078ec0ff */
[----:B------:R-:W-:Y:S02]  /*02f0*/  IADD3.X R0, PT, PT, RZ, -0x1, R21, P0, P1 ;  /* 0xffffffffff007810 */ /* 0x000fe400007e2415 */
[----:B0-----:R-:W-:Y:S02]  /*0300*/  IADD3 R4, P0, PT, R17, R4, RZ ;  /* 0x0000000411047210 */ /* 0x001fe40007f1e0ff */
[----:B------:R-:W-:Y:S02]  /*0310*/  LOP3.LUT R19, R0, 0x3c208c16, RZ, 0xc0, !PT ;  /* 0x3c208c1600137812 */ /* 0x000fe400078ec0ff */
[----:B------:R-:W-:Y:S02]  /*0320*/  LOP3.LUT R17, R12, 0x6871ca8d, RZ, 0xc0, !PT ;  /* 0x6871ca8d0c117812 */ /* 0x000fe400078ec0ff */
[----:B------:R-:W-:-:S02]  /*0330*/  IADD3.X R5, P0, PT, R19, R5, RZ, P0, !PT ;  /* 0x0000000513057210 */ /* 0x000fc4000071e4ff */
[----:B-1----:R-:W-:Y:S02]  /*0340*/  IADD3 R6, P1, PT, R17, R6, RZ ;  /* 0x0000000611067210 */ /* 0x002fe40007f3e0ff */
[----:B------:R-:W-:Y:S01]  /*0350*/  IADD3.X R19, P0, PT, RZ, RZ, RZ, P0, !PT ;  /* 0x000000ffff137210 */ /* 0x000fe2000071e4ff */
[----:B------:R-:W-:Y:S01]  /*0360*/  STG.E.64 desc[UR4][R2.64], R4 ;  /* 0x0000000402007986 */ /* 0x000fe2000c101b04 */
[----:B------:R-:W-:-:S03]  /*0370*/  LOP3.LUT R17, R0, 0x97816a91, RZ, 0xc0, !PT ;  /* 0x97816a9100117812 */ /* 0x000fc600078ec0ff */
[----:B------:R-:W-:Y:S01]  /*0380*/  IMAD.X R14, RZ, RZ, RZ, P0 ;  /* 0x000000ffff0e7224 */ /* 0x000fe200000e06ff */
[----:B------:R-:W-:Y:S02]  /*0390*/  IADD3.X R7, P2, PT, R17, R7, RZ, P1, !PT ;  /* 0x0000000711077210 */ /* 0x000fe40000f5e4ff */
[----:B------:R-:W-:Y:S02]  /*03a0*/  IADD3 R6, P1, PT, R6, R19, RZ ;  /* 0x0000001306067210 */ /* 0x000fe40007f3e0ff */
[----:B------:R-:W-:Y:S02]  /*03b0*/  LOP3.LUT R17, R12, 0x8181585d, RZ, 0xc0, !PT ;  /* 0x8181585d0c117812 */ /* 0x000fe400078ec0ff */
[----:B------:R-:W-:Y:S02]  /*03c0*/  IADD3.X R19, P0, PT, RZ, RZ, RZ, P2, !PT ;  /* 0x000000ffff137210 */ /* 0x000fe4000171e4ff */
[----:B------:R-:W-:Y:S02]  /*03d0*/  IADD3.X R7, P1, PT, R7, R14, RZ, P1, !PT ;  /* 0x0000000e07077210 */ /* 0x000fe40000f3e4ff */
[----:B--2---:R-:W-:-:S02]  /*03e0*/  IADD3 R10, P2, PT, R17, R10, RZ ;  /* 0x0000000a110a7210 */ /* 0x004fc40007f5e0ff */
[----:B------:R-:W-:Y:S01]  /*03f0*/  LOP3.LUT R17, R0, 0xb85045b6, RZ, 0xc0, !PT ;  /* 0xb85045b600117812 */ /* 0x000fe200078ec0ff */
[----:B------:R-:W-:Y:S01]  /*0400*/  STG.E.64 desc[UR4][R2.64+0x8], R6 ;  /* 0x0000080602007986 */ /* 0x000fe2000c101b04 */
[----:B------:R-:W-:Y:S02]  /*0410*/  IADD3.X R19, P1, PT, RZ, R19, RZ, P1, !PT ;  /* 0x00000013ff137210 */ /* 0x000fe40000f3e4ff */
[----:B------:R-:W-:Y:S02]  /*0420*/  LOP3.LUT R12, R12, 0xe131a029, RZ, 0xc0, !PT ;  /* 0xe131a0290c0c7812 */ /* 0x000fe400078ec0ff */
[----:B------:R-:W-:Y:S02]  /*0430*/  IADD3.X R11, P2, PT, R17, R11, RZ, P2, !PT ;  /* 0x0000000b110b7210 */ /* 0x000fe4000175e4ff */
[----:B------:R-:W-:Y:S02]  /*0440*/  IADD3 R10, P3, PT, R10, R19, RZ ;  /* 0x000000130a0a7210 */ /* 0x000fe40007f7e0ff */
[----:B------:R-:W-:-:S02]  /*0450*/  IADD3.X R14, PT, PT, RZ, RZ, RZ, P1, P0 ;  /* 0x000000ffff0e7210 */ /* 0x000fc40000fe04ff */
[----:B------:R-:W-:Y:S02]  /*0460*/  IADD3 R8, P0, P1, R12, R13, -R8 ;  /* 0x0000000d0c087210 */ /* 0x000fe4000791e808 */
[----:B------:R-:W-:Y:S02]  /*0470*/  LOP3.LUT R0, R0, 0x30644e72, RZ, 0xc0, !PT ;  /* 0x30644e7200007812 */ /* 0x000fe400078ec0ff */
[----:B------:R-:W-:Y:S02]  /*0480*/  IADD3.X R11, P3, PT, R11, R14, RZ, P3, !PT ;  /* 0x0000000e0b0b7210 */ /* 0x000fe40001f7e4ff */
[----:B------:R-:W-:Y:S02]  /*0490*/  IADD3.X R9, PT, PT, R0, R15, ~R9, P0, P1 ;  /* 0x0000000f00097210 */ /* 0x000fe400007e2c09 */
[----:B------:R-:W-:Y:S01]  /*04a0*/  IADD3.X R8, P2, P0, R8, RZ, RZ, P3, P2 ;  /* 0x000000ff08087210 */ /* 0x000fe200018444ff */
[----:B------:R-:W-:Y:S03]  /*04b0*/  STG.E.64 desc[UR4][R2.64+0x10], R10 ;  /* 0x0000100a02007986 */ /* 0x000fe6000c101b04 */
[----:B------:R-:W-:-:S05]  /*04c0*/  IADD3.X R9, PT, PT, R9, RZ, RZ, P2, P0 ;  /* 0x000000ff09097210 */ /* 0x000fca00017e04ff */
[----:B------:R-:W-:Y:S01]  /*04d0*/  STG.E.64 desc[UR4][R2.64+0x18], R8 ;  /* 0x0000180802007986 */ /* 0x000fe2000c101b04 */
[----:B------:R-:W-:Y:S05]  /*04e0*/  EXIT ;  /* 0x000000000000794d */ /* 0x000fea0003800000 */
.L_x_1:
        /* <DEDUP_REMOVED lines=9> */
.L_x_4:


//--------------------- .text.ff_add              --------------------------
	.section	.text.ff_add,"ax",@progbits
	.align	128
        .global         ff_add
        .type           ff_add,@function
        .size           ff_add,(.L_x_5 - ff_add)
        .other          ff_add,@"STO_CUDA_ENTRY STV_DEFAULT"
ff_add:
.text.ff_add:
[----:B------:R-:W-:Y:S08]  /*0000*/  LDC R1, c[0x0][0x37c] ;  /* 0x0000df00ff017b82 */ /* 0x000ff00000000800 */
[----:B------:R-:W0:Y:S01]  /*0010*/  LDC.64 R18, c[0x0][0x380] ;  /* 0x0000e000ff127b82 */ /* 0x000e220000000a00 */
[----:B------:R-:W0:Y:S07]  /*0020*/  LDCU.64 UR4, c[0x0][0x358] ;  /* 0x00006b00ff0477ac */ /* 0x000e2e0008000a00 */
[----:B------:R-:W1:Y:S01]  /*0030*/  LDC.64 R16, c[0x0][0x388] ;  /* 0x0000e200ff107b82 */ /* 0x000e620000000a00 */
[----:B0-----:R-:W2:Y:S04]  /*0040*/  LDG.E.64 R4, desc[UR4][R18.64] ;  /* 0x0000000412047981 */ /* 0x001ea8000c1e1b00 */
[----:B-1----:R-:W2:Y:S03]  /*0050*/  LDG.E.64 R8, desc[UR4][R16.64] ;  /* 0x0000000410087981 */ /* 0x002ea6000c1e1b00 */
[----:B------:R-:W0:Y:S01]  /*0060*/  LDC.64 R2, c[0x0][0x390] ;  /* 0x0000e400ff027b82 */ /* 0x000e220000000a00 */
[----:B--2---:R-:W-:-:S05]  /*0070*/  IADD3 R6, P0, PT, R4, R8, RZ ;  /* 0x0000000804067210 */ /* 0x004fca0007f1e0ff */
[----:B------:R-:W-:-:S05]  /*0080*/  IMAD.X R7, R5, 0x1, R9, P0 ;  /* 0x0000000105077824 */ /* 0x000fca00000e0609 */
[----:B0-----:R0:W-:Y:S04]  /*0090*/  STG.E.64 desc[UR4][R2.64], R6 ;  /* 0x0000000602007986 */ /* 0x0011e8000c101b04 */
[----:B------:R-:W2:Y:S04]  /*00a0*/  LDG.E.64 R4, desc[UR4][R18.64+0x8] ;  /* 0x0000080412047981 */ /* 0x000ea8000c1e1b00 */
[----:B------:R-:W3:Y:S01]  /*00b0*/  LDG.E.64 R10, desc[UR4][R16.64+0x8] ;  /* 0x00000804100a7981 */ /* 0x000ee2000c1e1b00 */
[----:B------:R-:W-:-:S04]  /*00c0*/  ISETP.GE.U32.AND P0, PT, R6, R8, PT ;  /* 0x000000080600720c */ /* 0x000fc80003f06070 */
[----:B------:R-:W-:-:S04]  /*00d0*/  ISETP.GE.U32.AND.EX P0, PT, R7, R9, PT, P0 ;  /* 0x000000090700720c */ /* 0x000fc80003f06100 */
[----:B------:R-:W-:-:S04]  /*00e0*/  SEL R9, RZ, 0x1, P0 ;  /* 0x00000001ff097807 */ /* 0x000fc80000000000 */
[----:B--2---:R-:W-:-:S04]  /*00f0*/  IADD3 R9, P0, PT, R4, R9, RZ ;  /* 0x0000000904097210 */ /* 0x004fc80007f1e0ff */
[----:B------:R-:W-:Y:S02]  /*0100*/  IADD3.X R5, P1, PT, RZ, R5, RZ, P0, !PT ;  /* 0x00000005ff057210 */ /* 0x000fe4000073e4ff */
[----:B---3--:R-:W-:-:S04]  /*0110*/  IADD3 R10, P0, PT, R10, R9, RZ ;  /* 0x000000090a0a7210 */ /* 0x008fc80007f1e0ff */
[----:B------:R-:W-:-:S05]  /*0120*/  IADD3.X R11, P2, PT, R11, R5, RZ, P0, !PT ;  /* 0x000000050b0b7210 */ /* 0x000fca000075e4ff */
[----:B------:R1:W-:Y:S04]  /*0130*/  STG.E.64 desc[UR4][R2.64+0x8], R10 ;  /* 0x0000080a02007986 */ /* 0x0003e8000c101b04 */
[----:B------:R-:W2:Y:S04]  /*0140*/  LDG.E.64 R4, desc[UR4][R18.64+0x10] ;  /* 0x0000100412047981 */ /* 0x000ea8000c1e1b00 */
[----:B------:R-:W2:Y:S01]  /*0150*/  LDG.E.64 R8, desc[UR4][R16.64+0x10] ;  /* 0x0000100410087981 */ /* 0x000ea2000c1e1b00 */
[----:B------:R-:W-:-:S04]  /*0160*/  IADD3.X R13, P0, PT, RZ, RZ, RZ, P1, !PT ;  /* 0x000000ffff0d7210 */ /* 0x000fc80000f1e4ff */
[----:B------:R-:W-:-:S04]  /*0170*/  IADD3.X R13, P1, PT, RZ, R13, RZ, P2, !PT ;  /* 0x0000000dff0d7210 */ /* 0x000fc8000173e4ff */
[----:B------:R-:W-:Y:S02]  /*0180*/  IADD3.X R15, PT, PT, RZ, RZ, RZ, P1, P0 ;  /* 0x000000ffff0f7210 */ /* 0x000fe40000fe04ff */
[----:B--2---:R-:W-:-:S04]  /*0190*/  IADD3 R8, P3, PT, R4, R8, RZ ;  /* 0x0000000804087210 */ /* 0x004fc80007f7e0ff */
[----:B------:R-:W-:Y:S02]  /*01a0*/  IADD3.X R4, P3, PT, R5, R9, RZ, P3, !PT ;  /* 0x0000000905047210 */ /* 0x000fe40001f7e4ff */
[----:B------:R-:W-:-:S04]  /*01b0*/  IADD3 R8, P0, PT, R8, R13, RZ ;  /* 0x0000000d08087210 */ /* 0x000fc80007f1e0ff */
[----:B------:R-:W-:-:S05]  /*01c0*/  IADD3.X R9, P0, PT, R4, R15, RZ, P0, !PT ;  /* 0x0000000f04097210 */ /* 0x000fca000071e4ff */
[----:B------:R2:W-:Y:S04]  /*01d0*/  STG.E.64 desc[UR4][R2.64+0x10], R8 ;  /* 0x0000100802007986 */ /* 0x0005e8000c101b04 */
[----:B------:R3:W4:Y:S04]  /*01e0*/  LDG.E.64 R4, desc[UR4][R18.64+0x18] ;  /* 0x0000180412047981 */ /* 0x000728000c1e1b00 */
[----:B------:R5:W4:Y:S01]  /*01f0*/  LDG.E.64 R12, desc[UR4][R16.64+0x18] ;  /* 0x00001804100c7981 */ /* 0x000b22000c1e1b00 */
[----:B------:R-:W-:-:S04]  /*0200*/  IADD3 R15, P1, PT, R6, 0x278302b9, RZ ;  /* 0x278302b9060f7810 */ /* 0x000fc80007f3e0ff */
[----:B0-----:R-:W-:-:S04]  /*0210*/  IADD3.X R7, P1, PT, R7, -0x3c208c17, RZ, P1, !PT ;  /* 0xc3df73e907077810 */ /* 0x001fc80000f3e4ff */
[----:B------:R-:W-:-:S05]  /*0220*/  IADD3.X RZ, P1, PT, RZ, -0x1, RZ, P1, !PT ;  /* 0xffffffffffff7810 */ /* 0x000fca0000f3e4ff */
[----:B------:R-:W-:-:S05]  /*0230*/  IMAD.X R23, RZ, RZ, -0x1, P1 ;  /* 0xffffffffff177424 */ /* 0x000fca00008e06ff */
[--C-:B------:R-:W-:Y:S02]  /*0240*/  SHF.R.S32.HI R21, RZ, 0x1f, R23.reuse ;  /* 0x0000001fff157819 */ /* 0x100fe40000011417 */
[----:B------:R-:W-:Y:S02]  /*0250*/  SHF.R.S32.HI R23, RZ, 0x1f, R23 ;  /* 0x0000001fff177819 */ /* 0x000fe40000011417 */
[----:B------:R-:W-:-:S04]  /*0260*/  IADD3 R14, P1, PT, R21, R10, RZ ;  /* 0x0000000a150e7210 */ /* 0x000fc80007f3e0ff */
[----:B------:R-:W-:Y:S02]  /*0270*/  IADD3.X R6, P1, PT, R23, R11, RZ, P1, !PT ;  /* 0x0000000b17067210 */ /* 0x000fe40000f3e4ff */
[----:B------:R-:W-:Y:S02]  /*0280*/  IADD3 R14, P2, PT, R14, -0x6871ca8d, RZ ;  /* 0x978e35730e0e7810 */ /* 0x000fe40007f5e0ff */
[----:B------:R-:W-:Y:S02]  /*0290*/  IADD3.X R0, P1, PT, RZ, R21, RZ, P1, !PT ;  /* 0x00000015ff007210 */ /* 0x000fe40000f3e4ff */
[----:B------:R-:W-:-:S04]  /*02a0*/  IADD3.X R6, P2, PT, R6, 0x687e956e, RZ, P2, !PT ;  /* 0x687e956e06067810 */ /* 0x000fc8000175e4ff */
[----:B------:R-:W-:-:S04]  /*02b0*/  IADD3.X RZ, P2, PT, R0, -0x1, RZ, P2, !PT ;  /* 0xffffffff00ff7810 */ /* 0x000fc8000175e4ff */
[----:B---3--:R-:W-:-:S04]  /*02c0*/  IADD3.X R19, PT, PT, RZ, -0x1, R23, P2, P1 ;  /* 0xffffffffff137810 */ /* 0x008fc800017e2417 */
[--C-:B-----5:R-:W-:Y:S02]  /*02d0*/  SHF.R.S32.HI R17, RZ, 0x1f, R19.reuse ;  /* 0x0000001fff117819 */ /* 0x120fe40000011413 */
[----:B------:R-:W-:Y:S02]  /*02e0*/  SHF.R.S32.HI R19, RZ, 0x1f, R19 ;  /* 0x0000001fff137819 */ /* 0x000fe40000011413 */
[----:B-1----:R-:W-:-:S04]  /*02f0*/  IADD3 R11, P1, PT, R17, R8, RZ ;  /* 0x00000008110b7210 */ /* 0x002fc80007f3e0ff */
[----:B--2---:R-:W-:Y:S02]  /*0300*/  IADD3.X R9, P1, PT, R19, R9, RZ, P1, !PT ;  /* 0x0000000913097210 */ /* 0x004fe40000f3e4ff */
[----:B------:R-:W-:Y:S02]  /*0310*/  IADD3 R11, P2, PT, R11, 0x7e7ea7a3, RZ ;  /* 0x7e7ea7a30b0b7810 */ /* 0x000fe40007f5e0ff */
[----:B------:R-:W-:Y:S02]  /*0320*/  IADD3.X R0, P1, PT, RZ, R17, RZ, P1, !PT ;  /* 0x00000011ff007210 */ /* 0x000fe40000f3e4ff */
[----:B------:R-:W-:Y:S02]  /*0330*/  IADD3.X R9, P2, PT, R9, 0x47afba49, RZ, P2, !PT ;  /* 0x47afba4909097810 */ /* 0x000fe4000175e4ff */
[----:B------:R-:W-:Y:S02]  /*0340*/  IADD3.X R17, P3, PT, RZ, RZ, RZ, P3, !PT ;  /* 0x000000ffff117210 */ /* 0x000fe40001f7e4ff */
[----:B------:R-:W-:-:S02]  /*0350*/  IADD3.X RZ, P2, PT, R0, -0x1, RZ, P2, !PT ;  /* 0xffffffff00ff7810 */ /* 0x000fc4000175e4ff */
[----:B------:R-:W-:Y:S02]  /*0360*/  IADD3.X R17, P0, PT, RZ, R17, RZ, P0, !PT ;  /* 0x00000011ff117210 */ /* 0x000fe4000071e4ff */
[----:B------:R-:W-:Y:S02]  /*0370*/  IADD3.X R8, PT, PT, RZ, -0x1, R19, P2, P1 ;  /* 0xffffffffff087810 */ /* 0x000fe400017e2413 */
[----:B------:R-:W-:Y:S02]  /*0380*/  IADD3.X R19, PT, PT, RZ, RZ, RZ, P0, P3 ;  /* 0x000000ffff137210 */ /* 0x000fe400007e64ff */
[----:B----4-:R-:W-:Y:S02]  /*0390*/  IADD3 R17, P0, P1, R17, R12, R4 ;  /* 0x0000000c11117210 */ /* 0x010fe4000791e004 */
[----:B------:R-:W-:Y:S02]  /*03a0*/  SHF.R.S32.HI R12, RZ, 0x1f, R8 ;  /* 0x0000001fff0c7819 */ /* 0x000fe40000011408 */
[----:B------:R-:W-:-:S02]  /*03b0*/  IADD3.X R5, PT, PT, R19, R13, R5, P0, P1 ;  /* 0x0000000d13057210 */ /* 0x000fc400007e2405 */
[----:B------:R-:W-:Y:S02]  /*03c0*/  SHF.R.S32.HI R8, RZ, 0x1f, R8 ;  /* 0x0000001fff087819 */ /* 0x000fe40000011408 */
[----:B------:R-:W-:-:S04]  /*03d0*/  IADD3 R10, P0, PT, R12, R17, RZ ;  /* 0x000000110c0a7210 */ /* 0x000fc80007f1e0ff */
[----:B------:R-:W-:Y:S02]  /*03e0*/  IADD3.X R0, P1, PT, R8, R5, RZ, P0, !PT ;  /* 0x0000000508007210 */ /* 0x000fe4000073e4ff */
[----:B------:R-:W-:Y:S02]  /*03f0*/  IADD3 RZ, P0, PT, R10, 0x1ece5fd7, RZ ;  /* 0x1ece5fd70aff7810 */ /* 0x000fe40007f1e0ff */
[----:B------:R-:W-:Y:S02]  /*0400*/  IADD3.X R12, P1, PT, RZ, R12, RZ, P1, !PT ;  /* 0x0000000cff0c7210 */ /* 0x000fe40000f3e4ff */
[----:B------:R-:W-:-:S04]  /*0410*/  IADD3.X RZ, P0, PT, R0, -0x30644e73, RZ, P0, !PT ;  /* 0xcf9bb18d00ff7810 */ /* 0x000fc8000071e4ff */
[----:B------:R-:W-:-:S04]  /*0420*/  IADD3.X R12, P0, PT, R12, -0x1, RZ, P0, !PT ;  /* 0xffffffff0c0c7810 */ /* 0x000fc8000071e4ff */
[----:B------:R-:W-:Y:S02]  /*0430*/  LOP3.LUT R4, R12, 0xd87cfd47, RZ, 0xc0, !PT ;  /* 0xd87cfd470c047812 */ /* 0x000fe400078ec0ff */
[----:B------:R-:W-:Y:S02]  /*0440*/  IADD3.X R8, PT, PT, RZ, -0x1, R8, P0, P1 ;  /* 0xffffffffff087810 */ /* 0x000fe400007e2408 */
[----:B------:R-:W-:Y:S02]  /*0450*/  IADD3 R4, P0, PT, R4, R15, RZ ;  /* 0x0000000f04047210 */ /* 0x000fe40007f1e0ff */
[----:B------:R-:W-:Y:S02]  /*0460*/  LOP3.LUT R16, R8, 0x3c208c16, RZ, 0xc0, !PT ;  /* 0x3c208c1608107812 */ /* 0x000fe400078ec0ff */
[----:B------:R-:W-:Y:S02]  /*0470*/  LOP3.LUT R13, R12, 0x6871ca8d, RZ, 0xc0, !PT ;  /* 0x6871ca8d0c0d7812 */ /* 0x000fe400078ec0ff */
[----:B------:R-:W-:-:S02]  /*0480*/  IADD3.X R5, P0, PT, R16, R7, RZ, P0, !PT ;  /* 0x0000000710057210 */ /* 0x000fc4000071e4ff */
[----:B------:R-:W-:Y:S02]  /*0490*/  IADD3 R14, P1, PT, R13, R14, RZ ;  /* 0x0000000e0d0e7210 */ /* 0x000fe40007f3e0ff */
        /* <DEDUP_REMOVED lines=9> */
[----:B------:R-:W-:-:S02]  /*0530*/  IADD3 R13, P2, PT, R14, R11, RZ ;  /* 0x0000000b0e0d7210 */ /* 0x000fc40007f5e0ff */
[----:B------:R-:W-:Y:S01]  /*0540*/  IADD3.X R16, P1, PT, RZ, R16, RZ, P1, !PT ;  /* 0x00000010ff107210 */ /* 0x000fe20000f3e4ff */
[----:B------:R-:W-:Y:S01]  /*0550*/  STG.E.64 desc[UR4][R2.64+0x8], R6 ;  /* 0x0000080602007986 */ /* 0x000fe2000c101b04 */
[----:B------:R-:W-:Y:S02]  /*0560*/  LOP3.LUT R14, R8, 0xb85045b6, RZ, 0xc0, !PT ;  /* 0xb85045b6080e7812 */ /* 0x000fe400078ec0ff */
[----:B------:R-:W-:Y:S02]  /*0570*/  LOP3.LUT R11, R12, 0xe131a029, RZ, 0xc0, !PT ;  /* 0xe131a0290c0b7812 */ /* 0x000fe400078ec0ff */
[----:B------:R-:W-:Y:S02]  /*0580*/  IADD3 R12, P3, PT, R13, R16, RZ ;  /* 0x000000100d0c7210 */ /* 0x000fe40007f7e0ff */
[----:B------:R-:W-:Y:S02]  /*0590*/  IADD3.X R14, P2, PT, R14, R9, RZ, P2, !PT ;  /* 0x000000090e0e7210 */ /* 0x000fe4000175e4ff */
[----:B------:R-:W-:-:S02]  /*05a0*/  IADD3.X R13, PT, PT, RZ, RZ, RZ, P1, P0 ;  /* 0x000000ffff0d7210 */ /* 0x000fc40000fe04ff */
[----:B------:R-:W-:Y:S02]  /*05b0*/  IADD3 R9, P0, P1, R11, 0x1ece5fd7, R10 ;  /* 0x1ece5fd70b097810 */ /* 0x000fe4000791e00a */
[----:B------:R-:W-:Y:S02]  /*05c0*/  LOP3.LUT R11, R8, 0x30644e72, RZ, 0xc0, !PT ;  /* 0x30644e72080b7812 */ /* 0x000fe400078ec0ff */
[----:B------:R-:W-:Y:S02]  /*05d0*/  IADD3.X R13, P3, PT, R14, R13, RZ, P3, !PT ;  /* 0x0000000d0e0d7210 */ /* 0x000fe40001f7e4ff */
[----:B------:R-:W-:Y:S02]  /*05e0*/  IADD3.X R0, PT, PT, R11, -0x30644e73, R0, P0, P1 ;  /* 0xcf9bb18d0b007810 */ /* 0x000fe400007e2400 */
[----:B------:R-:W-:Y:S01]  /*05f0*/  IADD3.X R8, P2, P0, R9, RZ, RZ, P3, P2 ;  /* 0x000000ff09087210 */ /* 0x000fe200018444ff */
[----:B------:R-:W-:Y:S03]  /*0600*/  STG.E.64 desc[UR4][R2.64+0x10], R12 ;  /* 0x0000100c02007986 */ /* 0x000fe6000c101b04 */
[----:B------:R-:W-:-:S05]  /*0610*/  IADD3.X R9, PT, PT, R0, RZ, RZ, P2, P0 ;  /* 0x000000ff00097210 */ /* 0x000fca00017e04ff */
[----:B------:R-:W-:Y:S01]  /*0620*/  STG.E.64 desc[UR4][R2.64+0x18], R8 ;  /* 0x0000180802007986 */ /* 0x000fe2000c101b04 */
[----:B------:R-:W-:Y:S05]  /*0630*/  EXIT ;  /* 0x000000000000794d */ /* 0x000fea0003800000 */
.L_x_2:
        /* <DEDUP_REMOVED lines=12> */
.L_x_5:


//--------------------- .nv.global.init           --------------------------
	.section	.nv.global.init,"aw",@progbits
	.align	8
.nv.global.init:
	.type		_ZN34_INTERNAL_468afca9_4_k_cu_47e490672ff7MODULUSE,@object
	.size		_ZN34_INTERNAL_468afca9_4_k_cu_47e490672ff7MODULUSE,(.L_0 - _ZN34_INTERNAL_468afca9_4_k_cu_47e490672ff7MODULUSE)
_ZN34_INTERNAL_468afca9_4_k_cu_47e490672ff7MODULUSE:
        /*0000*/ 	.byte	0x47, 0xfd, 0x7c, 0xd8, 0x16, 0x8c, 0x20, 0x3c, 0x8d, 0xca, 0x71, 0x68, 0x91, 0x6a, 0x81, 0x97
        /*0010*/ 	.byte	0x5d, 0x58, 0x81, 0x81, 0xb6, 0x45, 0x50, 0xb8, 0x29, 0xa0, 0x31, 0xe1, 0x72, 0x4e, 0x64, 0x30
.L_0:


//--------------------- .nv.shared.reserved.0     --------------------------
	.section	.nv.shared.reserved.0,"aw",@nobits
	.weak		__nv_reservedSMEM_offset_0_alias
	.size		__nv_reservedSMEM_offset_0_alias, 0, 64
	.other		__nv_reservedSMEM_offset_0_alias,@"STO_CUDA_RESERVED_SHARED STV_DEFAULT"
__nv_reservedSMEM_offset_0_alias:
	.zero		0
	.zero		64


//--------------------- .nv.constant0.mac         --------------------------
	.section	.nv.constant0.mac,"a",@progbits
	.sectionflags	@""
	.align	4
.nv.constant0.mac:
	.zero		904


//--------------------- .nv.constant0.ff_sub      --------------------------
	.section	.nv.constant0.ff_sub,"a",@progbits
	.sectionflags	@""
	.align	4
.nv.constant0.ff_sub:
	.zero		920


//--------------------- .nv.constant0.ff_add      --------------------------
	.section	.nv.constant0.ff_add,"a",@progbits
	.sectionflags	@""
	.align	4
.nv.constant0.ff_add:
	.zero		920


//--------------------- SYMBOLS --------------------------

	.type		.nv.reservedSmem.offset0,@object
	.size		.nv.reservedSmem.offset0,0x4
